//
// Generated by NVIDIA NVVM Compiler
//
// Compiler Build ID: CL-36424714
// Cuda compilation tools, release 13.0, V13.0.88
// Based on NVVM 20.0.0
//

.version 9.0
.target sm_100
.address_size 64

	// .globl	_Z6kerneliPiS_S_

.visible .entry _Z6kerneliPiS_S_(
	.param .u32 _Z6kerneliPiS_S__param_0,
	.param .u64 .ptr .align 1 _Z6kerneliPiS_S__param_1,
	.param .u64 .ptr .align 1 _Z6kerneliPiS_S__param_2,
	.param .u64 .ptr .align 1 _Z6kerneliPiS_S__param_3
)
{
	.reg .pred 	%p<6>;
	.reg .b32 	%r<65>;
	.reg .b64 	%rd<25>;

	ld.param.u32 	%r26, [_Z6kerneliPiS_S__param_0];
	ld.param.u64 	%rd4, [_Z6kerneliPiS_S__param_1];
	ld.param.u64 	%rd5, [_Z6kerneliPiS_S__param_2];
	ld.param.u64 	%rd6, [_Z6kerneliPiS_S__param_3];
	cvta.to.global.u64 	%rd1, %rd4;
	cvta.to.global.u64 	%rd2, %rd6;
	cvta.to.global.u64 	%rd3, %rd5;
	mov.u32 	%r1, %ntid.y;
	mov.u32 	%r2, %nctaid.x;
	mov.u32 	%r3, %nctaid.y;
	mov.u32 	%r4, %ntid.x;
	mul.lo.s32 	%r27, %r2, %r3;
	mul.lo.s32 	%r28, %r27, %r1;
	mul.lo.s32 	%r5, %r28, %r4;
	setp.lt.s32 	%p1, %r26, 1;
	@%p1 bra 	$L__BB0_7;
	mov.u32 	%r6, %tid.y;
	mov.u32 	%r30, %tid.x;
	mov.u32 	%r31, %ctaid.x;
	mov.u32 	%r32, %ctaid.y;
	mad.lo.s32 	%r33, %r32, %r2, %r31;
	mad.lo.s32 	%r34, %r33, %r1, %r30;
	mul.lo.s32 	%r7, %r34, %r4;
	max.s32 	%r35, %r26, %r5;
	add.s32 	%r36, %r35, -1;
	div.u32 	%r37, %r36, %r5;
	add.s32 	%r8, %r37, 1;
	and.b32  	%r9, %r8, 3;
	setp.lt.u32 	%p2, %r37, 3;
	mov.b32 	%r62, 0;
	@%p2 bra 	$L__BB0_4;
	and.b32  	%r39, %r8, -4;
	mul.lo.s32 	%r40, %r1, %r4;
	mul.lo.s32 	%r41, %r40, %r3;
	mul.lo.s32 	%r42, %r41, %r2;
	shl.b32 	%r10, %r42, 2;
	neg.s32 	%r59, %r39;
	add.s32 	%r60, %r6, %r7;
	mov.b32 	%r62, 0;
	mul.wide.s32 	%rd11, %r5, 4;
$L__BB0_3:
	mul.wide.s32 	%rd7, %r60, 4;
	add.s64 	%rd8, %rd3, %rd7;
	ld.global.u32 	%r43, [%rd8];
	add.s64 	%rd9, %rd2, %rd7;
	ld.global.u32 	%r44, [%rd9];
	add.s32 	%r45, %r44, %r43;
	add.s64 	%rd10, %rd1, %rd7;
	st.global.u32 	[%rd10], %r45;
	add.s64 	%rd12, %rd8, %rd11;
	ld.global.u32 	%r46, [%rd12];
	add.s64 	%rd13, %rd9, %rd11;
	ld.global.u32 	%r47, [%rd13];
	add.s32 	%r48, %r47, %r46;
	add.s64 	%rd14, %rd10, %rd11;
	st.global.u32 	[%rd14], %r48;
	add.s64 	%rd15, %rd12, %rd11;
	ld.global.u32 	%r49, [%rd15];
	add.s64 	%rd16, %rd13, %rd11;
	ld.global.u32 	%r50, [%rd16];
	add.s32 	%r51, %r50, %r49;
	add.s64 	%rd17, %rd14, %rd11;
	st.global.u32 	[%rd17], %r51;
	add.s64 	%rd18, %rd15, %rd11;
	ld.global.u32 	%r52, [%rd18];
	add.s64 	%rd19, %rd16, %rd11;
	ld.global.u32 	%r53, [%rd19];
	add.s32 	%r54, %r53, %r52;
	add.s64 	%rd20, %rd17, %rd11;
	st.global.u32 	[%rd20], %r54;
	add.s32 	%r62, %r62, %r10;
	add.s32 	%r60, %r60, %r10;
	add.s32 	%r59, %r59, 4;
	setp.ne.s32 	%p3, %r59, 0;
	@%p3 bra 	$L__BB0_3;
$L__BB0_4:
	setp.eq.s32 	%p4, %r9, 0;
	@%p4 bra 	$L__BB0_7;
	add.s32 	%r55, %r6, %r62;
	add.s32 	%r64, %r55, %r7;
	neg.s32 	%r63, %r9;
$L__BB0_6:
	.pragma "nounroll";
	mul.wide.s32 	%rd21, %r64, 4;
	add.s64 	%rd22, %rd1, %rd21;
	add.s64 	%rd23, %rd2, %rd21;
	add.s64 	%rd24, %rd3, %rd21;
	ld.global.u32 	%r56, [%rd24];
	ld.global.u32 	%r57, [%rd23];
	add.s32 	%r58, %r57, %r56;
	st.global.u32 	[%rd22], %r58;
	add.s32 	%r64, %r64, %r5;
	add.s32 	%r63, %r63, 1;
	setp.ne.s32 	%p5, %r63, 0;
	@%p5 bra 	$L__BB0_6;
$L__BB0_7:
	ret;

}


// ===== COMPILED SASS (sm_100) =====

	.target	sm_100

	.elftype	@"ET_EXEC"


//--------------------- .note.nv.tkinfo           --------------------------
	.section	.note.nv.tkinfo,"",@"SHT_NOTE"
	.sectionflags	@"SHF_NOTE_NV_TKINFO"
	.tkinfo
        /*0018*/ 	.word	0x00000002
        /*0030*/ 	.string	""
        /*0030*/ 	.string	"ptxas"
        /*0030*/ 	.string	"Cuda compilation tools, release 13.0, V13.0.88"
        /*0030*/ 	.string	"Build cuda_13.0.r13.0/compiler.36424714_0"
        /*0030*/ 	.string	"-arch sm_100 -m 64 "



//--------------------- .note.nv.cuinfo           --------------------------
	.section	.note.nv.cuinfo,"",@"SHT_NOTE"
	.sectionflags	@"SHF_NOTE_NV_CUINFO"
        /*0018*/ 	.short	0x0002
        /*001a*/ 	.short	0x0064
        /*001c*/ 	.short	0x0082
	.zero		2


//--------------------- .nv.info                  --------------------------
	.section	.nv.info,"",@"SHT_CUDA_INFO"
	.align	4


	//----- nvinfo : EIATTR_REGCOUNT
	.align		4
        /*0000*/ 	.byte	0x04, 0x2f
        /*0002*/ 	.short	(.L_1 - .L_0)
	.align		4
.L_0:
        /*0004*/ 	.word	index@(_Z6kerneliPiS_S_)
        /*0008*/ 	.word	0x00000020


	//----- nvinfo : EIATTR_FRAME_SIZE
	.align		4
.L_1:
        /*000c*/ 	.byte	0x04, 0x11
        /*000e*/ 	.short	(.L_3 - .L_2)
	.align		4
.L_2:
        /*0010*/ 	.word	index@(_Z6kerneliPiS_S_)
        /*0014*/ 	.word	0x00000000


	//----- nvinfo : EIATTR_MIN_STACK_SIZE
	.align		4
.L_3:
        /*0018*/ 	.byte	0x04, 0x12
        /*001a*/ 	.short	(.L_5 - .L_4)
	.align		4
.L_4:
        /*001c*/ 	.word	index@(_Z6kerneliPiS_S_)
        /*0020*/ 	.word	0x00000000
.L_5:


//--------------------- .nv.compat                --------------------------
	.section	.nv.compat,"",@"SHT_CUDA_COMPAT_INFO"
	.align	4
        /*0000*/ 	.byte	0x02, 0x09, 0x00, 0x00, 0x02, 0x02, 0x01, 0x00, 0x02, 0x05, 0x05, 0x00, 0x03, 0x07, 0x01, 0x01
        /*0010*/ 	.byte	0x02, 0x03, 0x00, 0x00, 0x02, 0x06, 0x01, 0x00, 0x04, 0x0b, 0x08, 0x00, 0x09, 0x00, 0x00, 0x00
        /*0020*/ 	.byte	0x00, 0x00, 0x00, 0x00


//--------------------- .nv.info._Z6kerneliPiS_S_ --------------------------
	.section	.nv.info._Z6kerneliPiS_S_,"",@"SHT_CUDA_INFO"
	.sectionflags	@""
	.align	4


	//----- nvinfo : EIATTR_CUDA_API_VERSION
	.align		4
        /*0000*/ 	.byte	0x04, 0x37
        /*0002*/ 	.short	(.L_7 - .L_6)
.L_6:
        /*0004*/ 	.word	0x00000082


	//----- nvinfo : EIATTR_KPARAM_INFO
	.align		4
.L_7:
        /*0008*/ 	.byte	0x04, 0x17
        /*000a*/ 	.short	(.L_9 - .L_8)
.L_8:
        /*000c*/ 	.word	0x00000000
        /*0010*/ 	.short	0x0003
        /*0012*/ 	.short	0x0018
        /*0014*/ 	.byte	0x00, 0xf5, 0x21, 0x00


	//----- nvinfo : EIATTR_KPARAM_INFO
	.align		4
.L_9:
        /*0018*/ 	.byte	0x04, 0x17
        /*001a*/ 	.short	(.L_11 - .L_10)
.L_10:
        /*001c*/ 	.word	0x00000000
        /*0020*/ 	.short	0x0002
        /*0022*/ 	.short	0x0010
        /*0024*/ 	.byte	0x00, 0xf5, 0x21, 0x00


	//----- nvinfo : EIATTR_KPARAM_INFO
	.align		4
.L_11:
        /*0028*/ 	.byte	0x04, 0x17
        /*002a*/ 	.short	(.L_13 - .L_12)
.L_12:
        /*002c*/ 	.word	0x00000000
        /*0030*/ 	.short	0x0001
        /*0032*/ 	.short	0x0008
        /*0034*/ 	.byte	0x00, 0xf5, 0x21, 0x00


	//----- nvinfo : EIATTR_KPARAM_INFO
	.align		4
.L_13:
        /*0038*/ 	.byte	0x04, 0x17
        /*003a*/ 	.short	(.L_15 - .L_14)
.L_14:
        /*003c*/ 	.word	0x00000000
        /*0040*/ 	.short	0x0000
        /*0042*/ 	.short	0x0000
        /*0044*/ 	.byte	0x00, 0xf0, 0x11, 0x00


	//----- nvinfo : EIATTR_SPARSE_MMA_MASK
	.align		4
.L_15:
        /*0048*/ 	.byte	0x03, 0x50
        /*004a*/ 	.short	0x0000


	//----- nvinfo : EIATTR_MAXREG_COUNT
	.align		4
        /*004c*/ 	.byte	0x03, 0x1b
        /*004e*/ 	.short	0x00ff


	//----- nvinfo : EIATTR_MERCURY_ISA_VERSION
	.align		4
        /*0050*/ 	.byte	0x03, 0x5f
        /*0052*/ 	.short	0x0101


	//----- nvinfo : EIATTR_VRC_CTA_INIT_COUNT
	.align		4
        /*0054*/ 	.byte	0x02, 0x4a
	.zero		1
	.zero		1


	//----- nvinfo : EIATTR_EXIT_INSTR_OFFSETS
	.align		4
        /*0058*/ 	.byte	0x04, 0x1c
        /*005a*/ 	.short	(.L_17 - .L_16)


	//   ....[0]....
.L_16:
        /*005c*/ 	.word	0x00000070


	//   ....[1]....
        /*0060*/ 	.word	0x00001230


	//   ....[2]....
        /*0064*/ 	.word	0x00001340


	//----- nvinfo : EIATTR_CBANK_PARAM_SIZE
	.align		4
.L_17:
        /*0068*/ 	.byte	0x03, 0x19
        /*006a*/ 	.short	0x0020


	//----- nvinfo : EIATTR_PARAM_CBANK
	.align		4
        /*006c*/ 	.byte	0x04, 0x0a
        /*006e*/ 	.short	(.L_19 - .L_18)
	.align		4
.L_18:
        /*0070*/ 	.word	index@(.nv.constant0._Z6kerneliPiS_S_)
        /*0074*/ 	.short	0x0380
        /*0076*/ 	.short	0x0020


	//----- nvinfo : EIATTR_SW_WAR
	.align		4
.L_19:
        /*0078*/ 	.byte	0x04, 0x36
        /*007a*/ 	.short	(.L_21 - .L_20)
.L_20:
        /*007c*/ 	.word	0x00000008
.L_21:


//--------------------- .nv.callgraph             --------------------------
	.section	.nv.callgraph,"",@"SHT_CUDA_CALLGRAPH"
	.align	4
	.sectionentsize	8
	.align		4
        /*0000*/ 	.word	0x00000000
	.align		4
        /*0004*/ 	.word	0xffffffff
	.align		4
        /*0008*/ 	.word	0x00000000
	.align		4
        /*000c*/ 	.word	0xfffffffe
	.align		4
        /*0010*/ 	.word	0x00000000
	.align		4
        /*0014*/ 	.word	0xfffffffd
	.align		4
        /*0018*/ 	.word	0x00000000
	.align		4
        /*001c*/ 	.word	0xfffffffc


//--------------------- .text._Z6kerneliPiS_S_    --------------------------
	.section	.text._Z6kerneliPiS_S_,"ax",@progbits
	.align	128
        .global         _Z6kerneliPiS_S_
        .type           _Z6kerneliPiS_S_,@function
        .size           _Z6kerneliPiS_S_,(.L_x_7 - _Z6kerneliPiS_S_)
        .other          _Z6kerneliPiS_S_,@"STO_CUDA_ENTRY STV_DEFAULT"
_Z6kerneliPiS_S_:
.text._Z6kerneliPiS_S_:
[----:B------:R-:W-:Y:S08]  /*0000*/  LDC R1, c[0x0][0x37c] ;  /* 0x0000df00ff017b82 */ /* 0x000ff00000000800 */
[----:B------:R-:W0:Y:S01]  /*0010*/  LDC R0, c[0x0][0x380] ;  /* 0x0000e000ff007b82 */ /* 0x000e220000000800 */
[----:B------:R-:W1:Y:S01]  /*0020*/  LDCU UR6, c[0x0][0x364] ;  /* 0x00006c80ff0677ac */ /* 0x000e620008000800 */
[----:B------:R-:W2:Y:S01]  /*0030*/  LDCU UR7, c[0x0][0x370] ;  /* 0x00006e00ff0777ac */ /* 0x000ea20008000800 */
[----:B------:R-:W3:Y:S05]  /*0040*/  LDCU UR8, c[0x0][0x374] ;  /* 0x00006e80ff0877ac */ /* 0x000eea0008000800 */
[----:B------:R-:W4:Y:S01]  /*0050*/  LDC R5, c[0x0][0x360] ;  /* 0x0000d800ff057b82 */ /* 0x000f220000000800 */
[----:B0-----:R-:W-:-:S13]  /*0060*/  ISETP.GE.AND P0, PT, R0, 0x1, PT ;  /* 0x000000010000780c */ /* 0x001fda0003f06270 */
[----:B-1234-:R-:W-:Y:S05]  /*0070*/  @!P0 EXIT ;  /* 0x000000000000894d */ /* 0x01efea0003800000 */
[----:B------:R-:W-:Y:S01]  /*0080*/  UIMAD UR4, UR7, UR8, URZ ;  /* 0x00000008070472a4 */ /* 0x000fe2000f8e02ff */
[----:B------:R-:W0:Y:S01]  /*0090*/  S2R R9, SR_CTAID.Y ;  /* 0x0000000000097919 */ /* 0x000e220000002600 */
[----:B------:R-:W-:Y:S02]  /*00a0*/  MOV R10, RZ ;  /* 0x000000ff000a7202 */ /* 0x000fe40000000f00 */
[----:B------:R-:W-:Y:S01]  /*00b0*/  UIMAD UR4, UR4, UR6, URZ ;  /* 0x00000006040472a4 */ /* 0x000fe2000f8e02ff */
[----:B------:R-:W1:Y:S05]  /*00c0*/  S2R R12, SR_TID.Y ;  /* 0x00000000000c7919 */ /* 0x000e6a0000002200 */
[----:B------:R-:W-:-:S04]  /*00d0*/  IMAD R11, R5, UR4, RZ ;  /* 0x00000004050b7c24 */ /* 0x000fc8000f8e02ff */
[----:B------:R-:W2:Y:S01]  /*00e0*/  I2F.U32.RP R4, R11 ;  /* 0x0000000b00047306 */ /* 0x000ea20000209000 */
[----:B------:R-:W-:Y:S01]  /*00f0*/  IADD3 R7, PT, PT, RZ, -R11, RZ ;  /* 0x8000000bff077210 */ /* 0x000fe20007ffe0ff */
[----:B------:R-:W3:Y:S01]  /*0100*/  LDCU.64 UR4, c[0x0][0x358] ;  /* 0x00006b00ff0477ac */ /* 0x000ee20008000a00 */
[C---:B------:R-:W-:Y:S02]  /*0110*/  VIMNMX R0, PT, PT, R11.reuse, R0, !PT ;  /* 0x000000000b007248 */ /* 0x040fe40007fe0100 */
[----:B------:R-:W-:Y:S02]  /*0120*/  ISETP.NE.U32.AND P2, PT, R11, RZ, PT ;  /* 0x000000ff0b00720c */ /* 0x000fe40003f45070 */
[----:B------:R-:W-:Y:S01]  /*0130*/  IADD3 R0, PT, PT, R0, -0x1, RZ ;  /* 0xffffffff00007810 */ /* 0x000fe20007ffe0ff */
[----:B--2---:R-:W2:Y:S02]  /*0140*/  MUFU.RCP R4, R4 ;  /* 0x0000000400047308 */ /* 0x004ea40000001000 */
[----:B--2---:R-:W-:-:S06]  /*0150*/  IADD3 R2, PT, PT, R4, 0xffffffe, RZ ;  /* 0x0ffffffe04027810 */ /* 0x004fcc0007ffe0ff */
[----:B------:R2:W4:Y:S02]  /*0160*/  F2I.FTZ.U32.TRUNC.NTZ R3, R2 ;  /* 0x0000000200037305 */ /* 0x000524000021f000 */
[----:B--2---:R-:W-:Y:S02]  /*0170*/  HFMA2 R2, -RZ, RZ, 0, 0 ;  /* 0x00000000ff027431 */ /* 0x004fe400000001ff */
[----:B----4-:R-:W-:-:S04]  /*0180*/  IMAD R7, R7, R3, RZ ;  /* 0x0000000307077224 */ /* 0x010fc800078e02ff */
[----:B------:R-:W-:Y:S02]  /*0190*/  IMAD.HI.U32 R3, R3, R7, R2 ;  /* 0x0000000703037227 */ /* 0x000fe400078e0002 */
[----:B------:R-:W0:Y:S04]  /*01a0*/  S2R R2, SR_CTAID.X ;  /* 0x0000000000027919 */ /* 0x000e280000002500 */
[----:B------:R-:W-:Y:S01]  /*01b0*/  IMAD.HI.U32 R3, R3, R0, RZ ;  /* 0x0000000003037227 */ /* 0x000fe200078e00ff */
[----:B------:R-:W2:Y:S04]  /*01c0*/  S2R R7, SR_TID.X ;  /* 0x0000000000077919 */ /* 0x000ea80000002100 */
[----:B------:R-:W-:-:S05]  /*01d0*/  IADD3 R4, PT, PT, -R3, RZ, RZ ;  /* 0x000000ff03047210 */ /* 0x000fca0007ffe1ff */
[----:B------:R-:W-:-:S05]  /*01e0*/  IMAD R0, R11, R4, R0 ;  /* 0x000000040b007224 */ /* 0x000fca00078e0200 */
[----:B------:R-:W-:-:S13]  /*01f0*/  ISETP.GE.U32.AND P0, PT, R0, R11, PT ;  /* 0x0000000b0000720c */ /* 0x000fda0003f06070 */
[----:B------:R-:W-:Y:S02]  /*0200*/  @P0 IADD3 R0, PT, PT, -R11, R0, RZ ;  /* 0x000000000b000210 */ /* 0x000fe40007ffe1ff */
[----:B------:R-:W-:Y:S02]  /*0210*/  @P0 IADD3 R3, PT, PT, R3, 0x1, RZ ;  /* 0x0000000103030810 */ /* 0x000fe40007ffe0ff */
[----:B------:R-:W-:Y:S01]  /*0220*/  ISETP.GE.U32.AND P1, PT, R0, R11, PT ;  /* 0x0000000b0000720c */ /* 0x000fe20003f26070 */
[----:B0-----:R-:W-:-:S04]  /*0230*/  IMAD R0, R9, UR7, R2 ;  /* 0x0000000709007c24 */ /* 0x001fc8000f8e0202 */
[----:B--2---:R-:W-:-:S04]  /*0240*/  IMAD R0, R0, UR6, R7 ;  /* 0x0000000600007c24 */ /* 0x004fc8000f8e0207 */
[----:B------:R-:W-:-:S04]  /*0250*/  IMAD R9, R0, R5, RZ ;  /* 0x0000000500097224 */ /* 0x000fc800078e02ff */
[----:B------:R-:W-:Y:S02]  /*0260*/  @P1 IADD3 R3, PT, PT, R3, 0x1, RZ ;  /* 0x0000000103031810 */ /* 0x000fe40007ffe0ff */
[----:B------:R-:W-:-:S04]  /*0270*/  @!P2 LOP3.LUT R3, RZ, R11, RZ, 0x33, !PT ;  /* 0x0000000bff03a212 */ /* 0x000fc800078e33ff */
[C---:B------:R-:W-:Y:S02]  /*0280*/  ISETP.GE.U32.AND P0, PT, R3.reuse, 0x3, PT ;  /* 0x000000030300780c */ /* 0x040fe40003f06070 */
[----:B------:R-:W-:-:S04]  /*0290*/  IADD3 R3, PT, PT, R3, 0x1, RZ ;  /* 0x0000000103037810 */ /* 0x000fc80007ffe0ff */
[----:B------:R-:W-:-:S07]  /*02a0*/  LOP3.LUT R8, R3, 0x3, RZ, 0xc0, !PT ;  /* 0x0000000303087812 */ /* 0x000fce00078ec0ff */
[----:B-1-3--:R-:W-:Y:S05]  /*02b0*/  @!P0 BRA `(.L_x_0) ;  /* 0x0000000c00d88947 */ /* 0x00afea0003800000 */
[----:B------:R-:W-:Y:S01]  /*02c0*/  LOP3.LUT R0, R3, 0xfffffffc, RZ, 0xc0, !PT ;  /* 0xfffffffc03007812 */ /* 0x000fe200078ec0ff */
[----:B------:R-:W-:Y:S01]  /*02d0*/  IMAD R2, R5, UR6, RZ ;  /* 0x0000000605027c24 */ /* 0x000fe2000f8e02ff */
[----:B------:R-:W-:Y:S02]  /*02e0*/  IADD3 R22, PT, PT, R9, R12, RZ ;  /* 0x0000000c09167210 */ /* 0x000fe40007ffe0ff */
[----:B------:R-:W-:Y:S01]  /*02f0*/  IADD3 R0, PT, PT, -R0, RZ, RZ ;  /* 0x000000ff00007210 */ /* 0x000fe20007ffe1ff */
[----:B------:R-:W-:Y:S01]  /*0300*/  IMAD R2, R2, UR8, RZ ;  /* 0x0000000802027c24 */ /* 0x000fe2000f8e02ff */
[----:B------:R-:W-:Y:S02]  /*0310*/  MOV R10, RZ ;  /* 0x000000ff000a7202 */ /* 0x000fe40000000f00 */
[----:B------:R-:W-:Y:S01]  /*0320*/  ISETP.GE.AND P0, PT, R0, RZ, PT ;  /* 0x000000ff0000720c */ /* 0x000fe20003f06270 */
[----:B------:R-:W-:-:S12]  /*0330*/  IMAD R13, R2, UR7, RZ ;  /* 0x00000007020d7c24 */ /* 0x000fd8000f8e02ff */
[----:B------:R-:W-:Y:S05]  /*0340*/  @P0 BRA `(.L_x_1) ;  /* 0x0000000c00240947 */ /* 0x000fea0003800000 */
[----:B------:R-:W-:Y:S02]  /*0350*/  IADD3 R2, PT, PT, -R0, RZ, RZ ;  /* 0x000000ff00027210 */ /* 0x000fe40007ffe1ff */
[----:B------:R-:W-:Y:S02]  /*0360*/  PLOP3.LUT P0, PT, PT, PT, PT, 0x80, 0x8 ;  /* 0x000000000008781c */ /* 0x000fe40003f0f070 */
[----:B------:R-:W-:-:S13]  /*0370*/  ISETP.GT.AND P1, PT, R2, 0xc, PT ;  /* 0x0000000c0200780c */ /* 0x000fda0003f24270 */
[----:B------:R-:W-:Y:S05]  /*0380*/  @!P1 BRA `(.L_x_2) ;  /* 0x0000000400fc9947 */ /* 0x000fea0003800000 */
[----:B------:R-:W-:-:S13]  /*0390*/  PLOP3.LUT P0, PT, PT, PT, PT, 0x8, 0x80 ;  /* 0x000000000080781c */ /* 0x000fda0003f0e170 */
.L_x_3:
[----:B0-----:R-:W0:Y:S08]  /*03a0*/  LDC.64 R6, c[0x0][0x390] ;  /* 0x0000e400ff067b82 */ /* 0x001e300000000a00 */
[----:B------:R-:W1:Y:S08]  /*03b0*/  LDC.64 R4, c[0x0][0x398] ;  /* 0x0000e600ff047b82 */ /* 0x000e700000000a00 */
[----:B------:R-:W2:Y:S01]  /*03c0*/  LDC.64 R2, c[0x0][0x388] ;  /* 0x0000e200ff027b82 */ /* 0x000ea20000000a00 */
[----:B0-----:R-:W-:-:S05]  /*03d0*/  IMAD.WIDE R16, R22, 0x4, R6 ;  /* 0x0000000416107825 */ /* 0x001fca00078e0206 */
[----:B------:R-:W3:Y:S01]  /*03e0*/  LDG.E R18, desc[UR4][R16.64] ;  /* 0x0000000410127981 */ /* 0x000ee2000c1e1900 */
[----:B-1----:R-:W-:-:S05]  /*03f0*/  IMAD.WIDE R14, R22, 0x4, R4 ;  /* 0x00000004160e7825 */ /* 0x002fca00078e0204 */
[----:B------:R-:W3:Y:S01]  /*0400*/  LDG.E R19, desc[UR4][R14.64] ;  /* 0x000000040e137981 */ /* 0x000ee2000c1e1900 */
[----:B------:R-:W-:-:S04]  /*0410*/  IMAD.WIDE R26, R11, 0x4, R16 ;  /* 0x000000040b1a7825 */ /* 0x000fc800078e0210 */
[----:B--2---:R-:W-:-:S04]  /*0420*/  IMAD.WIDE R28, R22, 0x4, R2 ;  /* 0x00000004161c7825 */ /* 0x004fc800078e0202 */
[----:B------:R-:W-:Y:S01]  /*0430*/  IMAD.WIDE R24, R11, 0x4, R14 ;  /* 0x000000040b187825 */ /* 0x000fe200078e020e */
[----:B---3--:R-:W-:-:S05]  /*0440*/  IADD3 R23, PT, PT, R18, R19, RZ ;  /* 0x0000001312177210 */ /* 0x008fca0007ffe0ff */
[----:B------:R-:W-:Y:S04]  /*0450*/  STG.E desc[UR4][R28.64], R23 ;  /* 0x000000171c007986 */ /* 0x000fe8000c101904 */
[----:B------:R-:W2:Y:S04]  /*0460*/  LDG.E R20, desc[UR4][R26.64] ;  /* 0x000000041a147981 */ /* 0x000ea8000c1e1900 */
[----:B------:R-:W2:Y:S01]  /*0470*/  LDG.E R21, desc[UR4][R24.64] ;  /* 0x0000000418157981 */ /* 0x000ea2000c1e1900 */
[----:B------:R-:W-:-:S04]  /*0480*/  IMAD.WIDE R18, R11, 0x4, R28 ;  /* 0x000000040b127825 */ /* 0x000fc800078e021c */
[----:B------:R-:W-:-:S04]  /*0490*/  IMAD.WIDE R14, R11, 0x4, R26 ;  /* 0x000000040b0e7825 */ /* 0x000fc800078e021a */
[----:B------:R-:W-:Y:S01]  /*04a0*/  IMAD.WIDE R16, R11, 0x4, R24 ;  /* 0x000000040b107825 */ /* 0x000fe200078e0218 */
[----:B--2---:R-:W-:-:S05]  /*04b0*/  IADD3 R21, PT, PT, R20, R21, RZ ;  /* 0x0000001514157210 */ /* 0x004fca0007ffe0ff */
[----:B------:R0:W-:Y:S04]  /*04c0*/  STG.E desc[UR4][R18.64], R21 ;  /* 0x0000001512007986 */ /* 0x0001e8000c101904 */
[----:B------:R1:W2:Y:S04]  /*04d0*/  LDG.E R24, desc[UR4][R14.64] ;  /* 0x000000040e187981 */ /* 0x0002a8000c1e1900 */
[----:B------:R-:W2:Y:S01]  /*04e0*/  LDG.E R25, desc[UR4][R16.64] ;  /* 0x0000000410197981 */ /* 0x000ea2000c1e1900 */
[----:B0-----:R-:W-:-:S04]  /*04f0*/  IMAD.WIDE R20, R11, 0x4, R18 ;  /* 0x000000040b147825 */ /* 0x001fc800078e0212 */
[----:B-1----:R-:W-:Y:S01]  /*0500*/  IMAD.WIDE R14, R11, 0x4, R14 ;  /* 0x000000040b0e7825 */ /* 0x002fe200078e020e */
[----:B--2---:R-:W-:-:S03]  /*0510*/  IADD3 R29, PT, PT, R24, R25, RZ ;  /* 0x00000019181d7210 */ /* 0x004fc60007ffe0ff */
[----:B------:R-:W-:Y:S02]  /*0520*/  IMAD.WIDE R24, R11, 0x4, R16 ;  /* 0x000000040b187825 */ /* 0x000fe400078e0210 */
[----:B------:R0:W-:Y:S04]  /*0530*/  STG.E desc[UR4][R20.64], R29 ;  /* 0x0000001d14007986 */ /* 0x0001e8000c101904 */
[----:B------:R-:W2:Y:S04]  /*0540*/  LDG.E R26, desc[UR4][R14.64] ;  /* 0x000000040e1a7981 */ /* 0x000ea8000c1e1900 */
[----:B------:R-:W2:Y:S01]  /*0550*/  LDG.E R25, desc[UR4][R24.64] ;  /* 0x0000000418197981 */ /* 0x000ea2000c1e1900 */
[----:B------:R-:W-:Y:S01]  /*0560*/  LEA R23, R13, R22, 0x2 ;  /* 0x000000160d177211 */ /* 0x000fe200078e10ff */
[----:B0-----:R-:W-:-:S04]  /*0570*/  IMAD.WIDE R20, R11, 0x4, R20 ;  /* 0x000000040b147825 */ /* 0x001fc800078e0214 */
[----:B------:R-:W-:Y:S01]  /*0580*/  IMAD.WIDE R16, R23, 0x4, R6 ;  /* 0x0000000417107825 */ /* 0x000fe200078e0206 */
[----:B--2---:R-:W-:-:S03]  /*0590*/  IADD3 R22, PT, PT, R26, R25, RZ ;  /* 0x000000191a167210 */ /* 0x004fc60007ffe0ff */
[C---:B------:R-:W-:Y:S02]  /*05a0*/  IMAD.WIDE R26, R23.reuse, 0x4, R4 ;  /* 0x00000004171a7825 */ /* 0x040fe400078e0204 */
[----:B------:R0:W-:Y:S04]  /*05b0*/  STG.E desc[UR4][R20.64], R22 ;  /* 0x0000001614007986 */ /* 0x0001e8000c101904 */
[----:B------:R-:W2:Y:S04]  /*05c0*/  LDG.E R18, desc[UR4][R16.64] ;  /* 0x0000000410127981 */ /* 0x000ea8000c1e1900 */
[----:B------:R-:W2:Y:S01]  /*05d0*/  LDG.E R19, desc[UR4][R26.64] ;  /* 0x000000041a137981 */ /* 0x000ea2000c1e1900 */
[----:B------:R-:W-:-:S04]  /*05e0*/  IMAD.WIDE R28, R23, 0x4, R2 ;  /* 0x00000004171c7825 */ /* 0x000fc800078e0202 */
[----:B------:R-:W-:Y:S01]  /*05f0*/  IMAD.WIDE R24, R11, 0x4, R16 ;  /* 0x000000040b187825 */ /* 0x000fe200078e0210 */
[----:B--2---:R-:W-:-:S03]  /*0600*/  IADD3 R15, PT, PT, R18, R19, RZ ;  /* 0x00000013120f7210 */ /* 0x004fc60007ffe0ff */
[C---:B------:R-:W-:Y:S02]  /*0610*/  IMAD.WIDE R18, R11.reuse, 0x4, R26 ;  /* 0x000000040b127825 */ /* 0x040fe400078e021a */
[----:B------:R1:W-:Y:S04]  /*0620*/  STG.E desc[UR4][R28.64], R15 ;  /* 0x0000000f1c007986 */ /* 0x0003e8000c101904 */
[----:B------:R-:W2:Y:S04]  /*0630*/  LDG.E R16, desc[UR4][R24.64] ;  /* 0x0000000418107981 */ /* 0x000ea8000c1e1900 */
[----:B------:R-:W2:Y:S01]  /*0640*/  LDG.E R17, desc[UR4][R18.64] ;  /* 0x0000000412117981 */ /* 0x000ea2000c1e1900 */
[----:B0-----:R-:W-:-:S04]  /*0650*/  IMAD.WIDE R20, R11, 0x4, R18 ;  /* 0x000000040b147825 */ /* 0x001fc800078e0212 */
[----:B-1----:R-:W-:Y:S01]  /*0660*/  IMAD.WIDE R14, R11, 0x4, R28 ;  /* 0x000000040b0e7825 */ /* 0x002fe200078e021c */
[----:B--2---:R-:W-:-:S03]  /*0670*/  IADD3 R22, PT, PT, R16, R17, RZ ;  /* 0x0000001110167210 */ /* 0x004fc60007ffe0ff */
[C---:B------:R-:W-:Y:S02]  /*0680*/  IMAD.WIDE R16, R11.reuse, 0x4, R24 ;  /* 0x000000040b107825 */ /* 0x040fe400078e0218 */
[----:B------:R-:W-:Y:S04]  /*0690*/  STG.E desc[UR4][R14.64], R22 ;  /* 0x000000160e007986 */ /* 0x000fe8000c101904 */
[----:B------:R0:W2:Y:S04]  /*06a0*/  LDG.E R18, desc[UR4][R16.64] ;  /* 0x0000000410127981 */ /* 0x0000a8000c1e1900 */
[----:B------:R-:W2:Y:S01]  /*06b0*/  LDG.E R19, desc[UR4][R20.64] ;  /* 0x0000000414137981 */ /* 0x000ea2000c1e1900 */
[----:B------:R-:W-:-:S04]  /*06c0*/  IMAD.WIDE R26, R11, 0x4, R14 ;  /* 0x000000040b1a7825 */ /* 0x000fc800078e020e */
[----:B0-----:R-:W-:Y:S01]  /*06d0*/  IMAD.WIDE R16, R11, 0x4, R16 ;  /* 0x000000040b107825 */ /* 0x001fe200078e0210 */
[----:B--2---:R-:W-:-:S03]  /*06e0*/  IADD3 R25, PT, PT, R18, R19, RZ ;  /* 0x0000001312197210 */ /* 0x004fc60007ffe0ff */
[----:B------:R-:W-:Y:S02]  /*06f0*/  IMAD.WIDE R18, R11, 0x4, R20 ;  /* 0x000000040b127825 */ /* 0x000fe400078e0214 */
[----:B------:R0:W-:Y:S04]  /*0700*/  STG.E desc[UR4][R26.64], R25 ;  /* 0x000000191a007986 */ /* 0x0001e8000c101904 */
[----:B------:R-:W2:Y:S04]  /*0710*/  LDG.E R24, desc[UR4][R16.64] ;  /* 0x0000000410187981 */ /* 0x000ea8000c1e1900 */
[----:B------:R-:W2:Y:S01]  /*0720*/  LDG.E R19, desc[UR4][R18.64] ;  /* 0x0000000412137981 */ /* 0x000ea2000c1e1900 */
[----:B------:R-:W-:Y:S01]  /*0730*/  LEA R23, R13, R23, 0x2 ;  /* 0x000000170d177211 */ /* 0x000fe200078e10ff */
[----:B0-----:R-:W-:-:S04]  /*0740*/  IMAD.WIDE R26, R11, 0x4, R26 ;  /* 0x000000040b1a7825 */ /* 0x001fc800078e021a */
[----:B------:R-:W-:-:S04]  /*0750*/  IMAD.WIDE R20, R23, 0x4, R6 ;  /* 0x0000000417147825 */ /* 0x000fc800078e0206 */
[----:B------:R-:W-:Y:S01]  /*0760*/  IMAD.WIDE R28, R23, 0x4, R4 ;  /* 0x00000004171c7825 */ /* 0x000fe200078e0204 */
[----:B--2---:R-:W-:-:S05]  /*0770*/  IADD3 R22, PT, PT, R24, R19, RZ ;  /* 0x0000001318167210 */ /* 0x004fca0007ffe0ff */
        /* <DEDUP_REMOVED lines=30> */
[----:B------:R-:W1:Y:S04]  /*0960*/  LDG.E R20, desc[UR4][R6.64] ;  /* 0x0000000406147981 */ /* 0x000e68000c1e1900 */
[----:B------:R-:W1:Y:S01]  /*0970*/  LDG.E R21, desc[UR4][R4.64] ;  /* 0x0000000404157981 */ /* 0x000e62000c1e1900 */
[----:B------:R-:W-:-:S04]  /*0980*/  IMAD.WIDE R2, R23, 0x4, R2 ;  /* 0x0000000417027825 */ /* 0x000fc800078e0202 */
[----:B------:R-:W-:-:S04]  /*0990*/  IMAD.WIDE R18, R11, 0x4, R6 ;  /* 0x000000040b127825 */ /* 0x000fc800078e0206 */
[----:B------:R-:W-:Y:S01]  /*09a0*/  IMAD.WIDE R14, R11, 0x4, R4 ;  /* 0x000000040b0e7825 */ /* 0x000fe200078e0204 */
[----:B-1----:R-:W-:-:S05]  /*09b0*/  IADD3 R25, PT, PT, R20, R21, RZ ;  /* 0x0000001514197210 */ /* 0x002fca0007ffe0ff */
[----:B------:R1:W-:Y:S04]  /*09c0*/  STG.E desc[UR4][R2.64], R25 ;  /* 0x0000001902007986 */ /* 0x0003e8000c101904 */
[----:B------:R-:W2:Y:S04]  /*09d0*/  LDG.E R24, desc[UR4][R18.64] ;  /* 0x0000000412187981 */ /* 0x000ea8000c1e1900 */
[----:B------:R-:W2:Y:S01]  /*09e0*/  LDG.E R27, desc[UR4][R14.64] ;  /* 0x000000040e1b7981 */ /* 0x000ea2000c1e1900 */
[----:B------:R-:W-:-:S04]  /*09f0*/  IMAD.WIDE R20, R11, 0x4, R2 ;  /* 0x000000040b147825 */ /* 0x000fc800078e0202 */
[----:B------:R-:W-:-:S04]  /*0a00*/  IMAD.WIDE R6, R11, 0x4, R18 ;  /* 0x000000040b067825 */ /* 0x000fc800078e0212 */
[----:B------:R-:W-:Y:S01]  /*0a10*/  IMAD.WIDE R4, R11, 0x4, R14 ;  /* 0x000000040b047825 */ /* 0x000fe200078e020e */
[----:B--2---:R-:W-:-:S05]  /*0a20*/  IADD3 R27, PT, PT, R24, R27, RZ ;  /* 0x0000001b181b7210 */ /* 0x004fca0007ffe0ff */
[----:B------:R2:W-:Y:S04]  /*0a30*/  STG.E desc[UR4][R20.64], R27 ;  /* 0x0000001b14007986 */ /* 0x0005e8000c101904 */
[----:B0-----:R-:W3:Y:S04]  /*0a40*/  LDG.E R22, desc[UR4][R6.64] ;  /* 0x0000000406167981 */ /* 0x001ee8000c1e1900 */
[----:B------:R-:W3:Y:S01]  /*0a50*/  LDG.E R29, desc[UR4][R4.64] ;  /* 0x00000004041d7981 */ /* 0x000ee2000c1e1900 */
[----:B------:R-:W-:-:S04]  /*0a60*/  IMAD.WIDE R16, R11, 0x4, R20 ;  /* 0x000000040b107825 */ /* 0x000fc800078e0214 */
[----:B-1----:R-:W-:-:S04]  /*0a70*/  IMAD.WIDE R2, R11, 0x4, R6 ;  /* 0x000000040b027825 */ /* 0x002fc800078e0206 */
[----:B------:R-:W-:Y:S01]  /*0a80*/  IMAD.WIDE R14, R11, 0x4, R4 ;  /* 0x000000040b0e7825 */ /* 0x000fe200078e0204 */
[----:B---3--:R-:W-:-:S05]  /*0a90*/  IADD3 R29, PT, PT, R22, R29, RZ ;  /* 0x0000001d161d7210 */ /* 0x008fca0007ffe0ff */
[----:B------:R0:W-:Y:S04]  /*0aa0*/  STG.E desc[UR4][R16.64], R29 ;  /* 0x0000001d10007986 */ /* 0x0001e8000c101904 */
[----:B------:R-:W2:Y:S04]  /*0ab0*/  LDG.E R2, desc[UR4][R2.64] ;  /* 0x0000000402027981 */ /* 0x000ea8000c1e1900 */
[----:B------:R-:W2:Y:S01]  /*0ac0*/  LDG.E R15, desc[UR4][R14.64] ;  /* 0x000000040e0f7981 */ /* 0x000ea2000c1e1900 */
[----:B------:R-:W-:-:S04]  /*0ad0*/  IADD3 R0, PT, PT, R0, 0x10, RZ ;  /* 0x0000001000007810 */ /* 0x000fc80007ffe0ff */
[----:B------:R-:W-:Y:S02]  /*0ae0*/  ISETP.GE.AND P1, PT, R0, -0xc, PT ;  /* 0xfffffff40000780c */ /* 0x000fe40003f26270 */
[----:B------:R-:W-:Y:S01]  /*0af0*/  LEA R10, R13, R10, 0x2 ;  /* 0x0000000a0d0a7211 */ /* 0x000fe200078e10ff */
[----:B------:R-:W-:-:S03]  /*0b00*/  IMAD.WIDE R18, R11, 0x4, R16 ;  /* 0x000000040b127825 */ /* 0x000fc600078e0210 */
[----:B------:R-:W-:-:S04]  /*0b10*/  LEA R10, R13, R10, 0x2 ;  /* 0x0000000a0d0a7211 */ /* 0x000fc800078e10ff */
[C---:B------:R-:W-:Y:S02]  /*0b20*/  LEA R10, R13.reuse, R10, 0x2 ;  /* 0x0000000a0d0a7211 */ /* 0x040fe400078e10ff */
[C---:B------:R-:W-:Y:S02]  /*0b30*/  LEA R22, R13.reuse, R23, 0x2 ;  /* 0x000000170d167211 */ /* 0x040fe400078e10ff */
[----:B------:R-:W-:Y:S02]  /*0b40*/  LEA R10, R13, R10, 0x2 ;  /* 0x0000000a0d0a7211 */ /* 0x000fe400078e10ff */
[----:B--2---:R-:W-:-:S05]  /*0b50*/  IADD3 R21, PT, PT, R2, R15, RZ ;  /* 0x0000000f02157210 */ /* 0x004fca0007ffe0ff */
[----:B------:R0:W-:Y:S01]  /*0b60*/  STG.E desc[UR4][R18.64], R21 ;  /* 0x0000001512007986 */ /* 0x0001e2000c101904 */
[----:B------:R-:W-:Y:S05]  /*0b70*/  @!P1 BRA `(.L_x_3) ;  /* 0xfffffff800089947 */ /* 0x000fea000383ffff */
.L_x_2:
[----:B------:R-:W-:-:S04]  /*0b80*/  IADD3 R2, PT, PT, -R0, RZ, RZ ;  /* 0x000000ff00027210 */ /* 0x000fc80007ffe1ff */
[----:B------:R-:W-:-:S13]  /*0b90*/  ISETP.GT.AND P1, PT, R2, 0x4, PT ;  /* 0x000000040200780c */ /* 0x000fda0003f24270 */
[----:B------:R-:W-:Y:S05]  /*0ba0*/  @!P1 BRA `(.L_x_4) ;  /* 0x0000000400049947 */ /* 0x000fea0003800000 */
[----:B------:R-:W1:Y:S08]  /*0bb0*/  LDC.64 R6, c[0x0][0x390] ;  /* 0x0000e400ff067b82 */ /* 0x000e700000000a00 */
[----:B------:R-:W0:Y:S08]  /*0bc0*/  LDC.64 R4, c[0x0][0x398] ;  /* 0x0000e600ff047b82 */ /* 0x000e300000000a00 */
[----:B------:R-:W2:Y:S01]  /*0bd0*/  LDC.64 R2, c[0x0][0x388] ;  /* 0x0000e200ff027b82 */ /* 0x000ea20000000a00 */
[----:B-1----:R-:W-:-:S05]  /*0be0*/  IMAD.WIDE R24, R22, 0x4, R6 ;  /* 0x0000000416187825 */ /* 0x002fca00078e0206 */
[----:B------:R-:W3:Y:S01]  /*0bf0*/  LDG.E R14, desc[UR4][R24.64] ;  /* 0x00000004180e7981 */ /* 0x000ee2000c1e1900 */
[----:B0-----:R-:W-:-:S05]  /*0c00*/  IMAD.WIDE R18, R22, 0x4, R4 ;  /* 0x0000000416127825 */ /* 0x001fca00078e0204 */
[----:B------:R-:W3:Y:S01]  /*0c10*/  LDG.E R15, desc[UR4][R18.64] ;  /* 0x00000004120f7981 */ /* 0x000ee2000c1e1900 */
[----:B------:R-:W-:-:S04]  /*0c20*/  IMAD.WIDE R20, R11, 0x4, R24 ;  /* 0x000000040b147825 */ /* 0x000fc800078e0218 */
[----:B--2---:R-:W-:Y:S01]  /*0c30*/  IMAD.WIDE R26, R22, 0x4, R2 ;  /* 0x00000004161a7825 */ /* 0x004fe200078e0202 */
[----:B---3--:R-:W-:-:S03]  /*0c40*/  IADD3 R23, PT, PT, R14, R15, RZ ;  /* 0x0000000f0e177210 */ /* 0x008fc60007ffe0ff */
[C---:B------:R-:W-:Y:S02]  /*0c50*/  IMAD.WIDE R14, R11.reuse, 0x4, R18 ;  /* 0x000000040b0e7825 */ /* 0x040fe400078e0212 */
        /* <DEDUP_REMOVED lines=8> */
[----:B------:R-:W2:Y:S04]  /*0ce0*/  LDG.E R14, desc[UR4][R18.64] ;  /* 0x00000004120e7981 */ /* 0x000ea8000c1e1900 */
[----:B------:R-:W2:Y:S01]  /*0cf0*/  LDG.E R15, desc[UR4][R24.64] ;  /* 0x00000004180f7981 */ /* 0x000ea2000c1e1900 */
[----:B------:R-:W-:-:S04]  /*0d00*/  IMAD.WIDE R20, R11, 0x4, R18 ;  /* 0x000000040b147825 */ /* 0x000fc800078e0212 */
[----:B0-----:R-:W-:-:S04]  /*0d10*/  IMAD.WIDE R28, R11, 0x4, R16 ;  /* 0x000000040b1c7825 */ /* 0x001fc800078e0210 */
[----:B------:R-:W-:Y:S01]  /*0d20*/  IMAD.WIDE R26, R11, 0x4, R24 ;  /* 0x000000040b1a7825 */ /* 0x000fe200078e0218 */
[----:B--2---:R-:W-:-:S05]  /*0d30*/  IADD3 R23, PT, PT, R14, R15, RZ ;  /* 0x0000000f0e177210 */ /* 0x004fca0007ffe0ff */
[----:B------:R0:W-:Y:S04]  /*0d40*/  STG.E desc[UR4][R28.64], R23 ;  /* 0x000000171c007986 */ /* 0x0001e8000c101904 */
[----:B------:R-:W2:Y:S04]  /*0d50*/  LDG.E R20, desc[UR4][R20.64] ;  /* 0x0000000414147981 */ /* 0x000ea8000c1e1900 */
[----:B------:R-:W2:Y:S01]  /*0d60*/  LDG.E R27, desc[UR4][R26.64] ;  /* 0x000000041a1b7981 */ /* 0x000ea2000c1e1900 */
[----:B------:R-:W-:Y:S01]  /*0d70*/  LEA R15, R13, R22, 0x2 ;  /* 0x000000160d0f7211 */ /* 0x000fe200078e10ff */
        /* <DEDUP_REMOVED lines=12> */
[----:B------:R-:W3:Y:S04]  /*0e40*/  LDG.E R24, desc[UR4][R20.64] ;  /* 0x0000000414187981 */ /* 0x000ee8000c1e1900 */
[----:B------:R-:W3:Y:S01]  /*0e50*/  LDG.E R27, desc[UR4][R18.64] ;  /* 0x00000004121b7981 */ /* 0x000ee2000c1e1900 */
[----:B0-----:R-:W-:-:S04]  /*0e60*/  IMAD.WIDE R22, R11, 0x4, R2 ;  /* 0x000000040b167825 */ /* 0x001fc800078e0202 */
[----:B------:R-:W-:-:S04]  /*0e70*/  IMAD.WIDE R6, R11, 0x4, R20 ;  /* 0x000000040b067825 */ /* 0x000fc800078e0214 */
[----:B------:R-:W-:Y:S01]  /*0e80*/  IMAD.WIDE R4, R11, 0x4, R18 ;  /* 0x000000040b047825 */ /* 0x000fe200078e0212 */
[----:B---3--:R-:W-:-:S05]  /*0e90*/  IADD3 R27, PT, PT, R24, R27, RZ ;  /* 0x0000001b181b7210 */ /* 0x008fca0007ffe0ff */
[----:B------:R0:W-:Y:S04]  /*0ea0*/  STG.E desc[UR4][R22.64], R27 ;  /* 0x0000001b16007986 */ /* 0x0001e8000c101904 */
[----:B-1----:R-:W3:Y:S04]  /*0eb0*/  LDG.E R14, desc[UR4][R6.64] ;  /* 0x00000004060e7981 */ /* 0x002ee8000c1e1900 */
[----:B------:R-:W3:Y:S01]  /*0ec0*/  LDG.E R29, desc[UR4][R4.64] ;  /* 0x00000004041d7981 */ /* 0x000ee2000c1e1900 */
[----:B------:R-:W-:-:S04]  /*0ed0*/  IMAD.WIDE R16, R11, 0x4, R22 ;  /* 0x000000040b107825 */ /* 0x000fc800078e0216 */
[----:B--2---:R-:W-:-:S04]  /*0ee0*/  IMAD.WIDE R2, R11, 0x4, R6 ;  /* 0x000000040b027825 */ /* 0x004fc800078e0206 */
[----:B------:R-:W-:Y:S01]  /*0ef0*/  IMAD.WIDE R18, R11, 0x4, R4 ;  /* 0x000000040b127825 */ /* 0x000fe200078e0204 */
[----:B---3--:R-:W-:-:S05]  /*0f00*/  IADD3 R29, PT, PT, R14, R29, RZ ;  /* 0x0000001d0e1d7210 */ /* 0x008fca0007ffe0ff */
[----:B------:R1:W-:Y:S04]  /*0f10*/  STG.E desc[UR4][R16.64], R29 ;  /* 0x0000001d10007986 */ /* 0x0003e8000c101904 */
[----:B------:R-:W2:Y:S04]  /*0f20*/  LDG.E R2, desc[UR4][R2.64] ;  /* 0x0000000402027981 */ /* 0x000ea8000c1e1900 */
[----:B------:R-:W2:Y:S01]  /*0f30*/  LDG.E R19, desc[UR4][R18.64] ;  /* 0x0000000412137981 */ /* 0x000ea2000c1e1900 */
[----:B------:R-:W-:Y:S01]  /*0f40*/  IMAD.WIDE R20, R11, 0x4, R16 ;  /* 0x000000040b147825 */ /* 0x000fe200078e0210 */
[----:B------:R-:W-:-:S02]  /*0f50*/  LEA R10, R13, R10, 0x2 ;  /* 0x0000000a0d0a7211 */ /* 0x000fc400078e10ff */
[----:B------:R-:W-:Y:S02]  /*0f60*/  PLOP3.LUT P0, PT, PT, PT, PT, 0x8, 0x80 ;  /* 0x000000000080781c */ /* 0x000fe40003f0e170 */
[----:B------:R-:W-:Y:S02]  /*0f70*/  IADD3 R0, PT, PT, R0, 0x8, RZ ;  /* 0x0000000800007810 */ /* 0x000fe40007ffe0ff */
[C---:B------:R-:W-:Y:S02]  /*0f80*/  LEA R10, R13.reuse, R10, 0x2 ;  /* 0x0000000a0d0a7211 */ /* 0x040fe400078e10ff */
[----:B0-----:R-:W-:Y:S02]  /*0f90*/  LEA R22, R13, R15, 0x2 ;  /* 0x0000000f0d167211 */ /* 0x001fe400078e10ff */
[----:B--2---:R-:W-:-:S05]  /*0fa0*/  IADD3 R23, PT, PT, R2, R19, RZ ;  /* 0x0000001302177210 */ /* 0x004fca0007ffe0ff */
[----:B------:R1:W-:Y:S02]  /*0fb0*/  STG.E desc[UR4][R20.64], R23 ;  /* 0x0000001714007986 */ /* 0x0003e4000c101904 */
.L_x_4:
[----:B------:R-:W-:-:S13]  /*0fc0*/  ISETP.NE.OR P0, PT, R0, RZ, P0 ;  /* 0x000000ff0000720c */ /* 0x000fda0000705670 */
[----:B------:R-:W-:Y:S05]  /*0fd0*/  @!P0 BRA `(.L_x_0) ;  /* 0x0000000000908947 */ /* 0x000fea0003800000 */
.L_x_1:
[----:B--2---:R-:W2:Y:S08]  /*0fe0*/  LDC.64 R2, c[0x0][0x390] ;  /* 0x0000e400ff027b82 */ /* 0x004eb00000000a00 */
[----:B------:R-:W3:Y:S08]  /*0ff0*/  LDC.64 R4, c[0x0][0x398] ;  /* 0x0000e600ff047b82 */ /* 0x000ef00000000a00 */
[----:B------:R-:W4:Y:S01]  /*1000*/  LDC.64 R6, c[0x0][0x388] ;  /* 0x0000e200ff067b82 */ /* 0x000f220000000a00 */
[----:B--2---:R-:W-:-:S05]  /*1010*/  IMAD.WIDE R2, R22, 0x4, R2 ;  /* 0x0000000416027825 */ /* 0x004fca00078e0202 */
[----:B------:R-:W2:Y:S01]  /*1020*/  LDG.E R14, desc[UR4][R2.64] ;  /* 0x00000004020e7981 */ /* 0x000ea2000c1e1900 */
[----:B---3--:R-:W-:-:S05]  /*1030*/  IMAD.WIDE R4, R22, 0x4, R4 ;  /* 0x0000000416047825 */ /* 0x008fca00078e0204 */
[----:B------:R-:W2:Y:S01]  /*1040*/  LDG.E R15, desc[UR4][R4.64] ;  /* 0x00000004040f7981 */ /* 0x000ea2000c1e1900 */
[----:B01----:R-:W-:-:S04]  /*1050*/  IMAD.WIDE R16, R11, 0x4, R2 ;  /* 0x000000040b107825 */ /* 0x003fc800078e0202 */
[----:B----4-:R-:W-:Y:S01]  /*1060*/  IMAD.WIDE R6, R22, 0x4, R6 ;  /* 0x0000000416067825 */ /* 0x010fe200078e0206 */
[----:B--2---:R-:W-:-:S03]  /*1070*/  IADD3 R23, PT, PT, R14, R15, RZ ;  /* 0x0000000f0e177210 */ /* 0x004fc60007ffe0ff */
[C---:B------:R-:W-:Y:S02]  /*1080*/  IMAD.WIDE R14, R11.reuse, 0x4, R4 ;  /* 0x000000040b0e7825 */ /* 0x040fe400078e0204 */
        /* <DEDUP_REMOVED lines=15> */
[----:B------:R-:W1:Y:S04]  /*1180*/  LDG.E R6, desc[UR4][R6.64] ;  /* 0x0000000406067981 */ /* 0x000e68000c1e1900 */
[----:B------:R-:W1:Y:S01]  /*1190*/  LDG.E R15, desc[UR4][R14.64] ;  /* 0x000000040e0f7981 */ /* 0x000e62000c1e1900 */
[----:B------:R-:W-:-:S04]  /*11a0*/  IADD3 R0, PT, PT, R0, 0x4, RZ ;  /* 0x0000000400007810 */ /* 0x000fc80007ffe0ff */
[----:B------:R-:W-:Y:S01]  /*11b0*/  ISETP.NE.AND P0, PT, R0, RZ, PT ;  /* 0x000000ff0000720c */ /* 0x000fe20003f05270 */
[----:B------:R-:W-:Y:S01]  /*11c0*/  IMAD.WIDE R16, R11, 0x4, R20 ;  /* 0x000000040b107825 */ /* 0x000fe200078e0214 */
[C---:B------:R-:W-:Y:S02]  /*11d0*/  LEA R10, R13.reuse, R10, 0x2 ;  /* 0x0000000a0d0a7211 */ /* 0x040fe400078e10ff */
[----:B------:R-:W-:Y:S02]  /*11e0*/  LEA R22, R13, R22, 0x2 ;  /* 0x000000160d167211 */ /* 0x000fe400078e10ff */
[----:B-1----:R-:W-:-:S05]  /*11f0*/  IADD3 R19, PT, PT, R6, R15, RZ ;  /* 0x0000000f06137210 */ /* 0x002fca0007ffe0ff */
[----:B------:R2:W-:Y:S02]  /*1200*/  STG.E desc[UR4][R16.64], R19 ;  /* 0x0000001310007986 */ /* 0x0005e4000c101904 */
[----:B------:R-:W-:Y:S05]  /*1210*/  @P0 BRA `(.L_x_1) ;  /* 0xfffffffc00700947 */ /* 0x000fea000383ffff */
.L_x_0:
[----:B------:R-:W-:-:S13]  /*1220*/  ISETP.NE.AND P0, PT, R8, RZ, PT ;  /* 0x000000ff0800720c */ /* 0x000fda0003f05270 */
[----:B------:R-:W-:Y:S05]  /*1230*/  @!P0 EXIT ;  /* 0x000000000000894d */ /* 0x000fea0003800000 */
[----:B------:R-:W3:Y:S01]  /*1240*/  LDC.64 R2, c[0x0][0x388] ;  /* 0x0000e200ff027b82 */ /* 0x000ee20000000a00 */
[----:B012---:R-:W-:Y:S02]  /*1250*/  IADD3 R17, PT, PT, R9, R12, R10 ;  /* 0x0000000c09117210 */ /* 0x007fe40007ffe00a */
[----:B------:R-:W-:-:S05]  /*1260*/  IADD3 R0, PT, PT, -R8, RZ, RZ ;  /* 0x000000ff08007210 */ /* 0x000fca0007ffe1ff */
[----:B------:R-:W0:Y:S08]  /*1270*/  LDC.64 R4, c[0x0][0x390] ;  /* 0x0000e400ff047b82 */ /* 0x000e300000000a00 */
[----:B------:R-:W1:Y:S02]  /*1280*/  LDC.64 R6, c[0x0][0x398] ;  /* 0x0000e600ff067b82 */ /* 0x000e640000000a00 */
.L_x_5:
[----:B-1----:R-:W-:-:S04]  /*1290*/  IMAD.WIDE R12, R17, 0x4, R6 ;  /* 0x00000004110c7825 */ /* 0x002fc800078e0206 */
[C---:B0-----:R-:W-:Y:S02]  /*12a0*/  IMAD.WIDE R14, R17.reuse, 0x4, R4 ;  /* 0x00000004110e7825 */ /* 0x041fe400078e0204 */
[----:B--2---:R-:W2:Y:S04]  /*12b0*/  LDG.E R13, desc[UR4][R12.64] ;  /* 0x000000040c0d7981 */ /* 0x004ea8000c1e1900 */
[----:B------:R-:W2:Y:S01]  /*12c0*/  LDG.E R14, desc[UR4][R14.64] ;  /* 0x000000040e0e7981 */ /* 0x000ea2000c1e1900 */
[----:B------:R-:W-:Y:S01]  /*12d0*/  IADD3 R0, PT, PT, R0, 0x1, RZ ;  /* 0x0000000100007810 */ /* 0x000fe20007ffe0ff */
[----:B---3--:R-:W-:Y:S01]  /*12e0*/  IMAD.WIDE R8, R17, 0x4, R2 ;  /* 0x0000000411087825 */ /* 0x008fe200078e0202 */
[----:B------:R-:W-:Y:S02]  /*12f0*/  IADD3 R17, PT, PT, R11, R17, RZ ;  /* 0x000000110b117210 */ /* 0x000fe40007ffe0ff */
[----:B------:R-:W-:-:S02]  /*1300*/  ISETP.NE.AND P0, PT, R0, RZ, PT ;  /* 0x000000ff0000720c */ /* 0x000fc40003f05270 */
[----:B--2---:R-:W-:-:S05]  /*1310*/  IADD3 R19, PT, PT, R14, R13, RZ ;  /* 0x0000000d0e137210 */ /* 0x004fca0007ffe0ff */
[----:B------:R2:W-:Y:S06]  /*1320*/  STG.E desc[UR4][R8.64], R19 ;  /* 0x0000001308007986 */ /* 0x0005ec000c101904 */
[----:B------:R-:W-:Y:S05]  /*1330*/  @P0 BRA `(.L_x_5) ;  /* 0xfffffffc00d40947 */ /* 0x000fea000383ffff */
[----:B------:R-:W-:Y:S05]  /*1340*/  EXIT ;  /* 0x000000000000794d */ /* 0x000fea0003800000 */
.L_x_6:
[----:B------:R-:W-:-:S00]  /*1350*/  BRA `(.L_x_6) ;  /* 0xfffffffc00fc7947 */ /* 0x000fc0000383ffff */
[----:B------:R-:W-:-:S00]  /*1360*/  NOP ;  /* 0x0000000000007918 */ /* 0x000fc00000000000 */
        /* <DEDUP_REMOVED lines=9> */
.L_x_7:


//--------------------- .nv.shared.reserved.0     --------------------------
	.section	.nv.shared.reserved.0,"aw",@nobits
	.weak		__nv_reservedSMEM_offset_0_alias
	.size		__nv_reservedSMEM_offset_0_alias, 0, 64
	.other		__nv_reservedSMEM_offset_0_alias,@"STO_CUDA_RESERVED_SHARED STV_DEFAULT"
__nv_reservedSMEM_offset_0_alias:
	.zero		0
	.zero		64


//--------------------- .nv.constant0._Z6kerneliPiS_S_ --------------------------
	.section	.nv.constant0._Z6kerneliPiS_S_,"a",@progbits
	.sectionflags	@""
	.align	4
.nv.constant0._Z6kerneliPiS_S_:
	.zero		928


//--------------------- SYMBOLS --------------------------

	.type		.nv.reservedSmem.offset0,@object
	.size		.nv.reservedSmem.offset0,0x4
